//
// Generated by NVIDIA NVVM Compiler
//
// Compiler Build ID: CL-36424714
// Cuda compilation tools, release 13.0, V13.0.88
// Based on NVVM 20.0.0
//

.version 9.0
.target sm_100
.address_size 64

	// .globl	_Z24polynomialMultiplicationPiS_S_i

.visible .entry _Z24polynomialMultiplicationPiS_S_i(
	.param .u64 .ptr .align 1 _Z24polynomialMultiplicationPiS_S_i_param_0,
	.param .u64 .ptr .align 1 _Z24polynomialMultiplicationPiS_S_i_param_1,
	.param .u64 .ptr .align 1 _Z24polynomialMultiplicationPiS_S_i_param_2,
	.param .u32 _Z24polynomialMultiplicationPiS_S_i_param_3
)
{
	.reg .pred 	%p<7>;
	.reg .b32 	%r<69>;
	.reg .b64 	%rd<19>;

	ld.param.u64 	%rd6, [_Z24polynomialMultiplicationPiS_S_i_param_0];
	ld.param.u64 	%rd7, [_Z24polynomialMultiplicationPiS_S_i_param_1];
	ld.param.u64 	%rd5, [_Z24polynomialMultiplicationPiS_S_i_param_2];
	ld.param.u32 	%r31, [_Z24polynomialMultiplicationPiS_S_i_param_3];
	cvta.to.global.u64 	%rd1, %rd7;
	cvta.to.global.u64 	%rd2, %rd6;
	mov.u32 	%r32, %ctaid.x;
	mov.u32 	%r33, %ntid.x;
	mul.lo.s32 	%r1, %r32, %r33;
	mov.u32 	%r2, %tid.x;
	add.s32 	%r3, %r1, %r2;
	shl.b32 	%r4, %r31, 1;
	setp.lt.s32 	%p1, %r4, %r3;
	@%p1 bra 	$L__BB0_8;
	cvta.to.global.u64 	%rd8, %rd5;
	mul.wide.s32 	%rd9, %r3, 4;
	add.s64 	%rd3, %rd8, %rd9;
	mov.b32 	%r34, 0;
	st.global.u32 	[%rd3], %r34;
	sub.s32 	%r35, %r31, %r3;
	max.s32 	%r64, %r35, 0;
	sub.s32 	%r36, %r4, %r3;
	min.s32 	%r6, %r31, %r36;
	setp.lt.s32 	%p2, %r6, %r64;
	@%p2 bra 	$L__BB0_8;
	sub.s32 	%r38, %r6, %r64;
	add.s32 	%r39, %r38, 1;
	and.b32  	%r7, %r39, 3;
	setp.eq.s32 	%p3, %r7, 0;
	mov.b32 	%r63, 0;
	@%p3 bra 	$L__BB0_5;
	mul.wide.s32 	%rd10, %r31, 4;
	add.s64 	%rd4, %rd1, %rd10;
	add.s32 	%r41, %r2, %r64;
	add.s32 	%r42, %r41, %r1;
	sub.s32 	%r60, %r42, %r31;
	neg.s32 	%r59, %r7;
	mov.b32 	%r63, 0;
$L__BB0_4:
	.pragma "nounroll";
	mul.wide.s32 	%rd11, %r64, 4;
	sub.s64 	%rd12, %rd4, %rd11;
	mul.wide.s32 	%rd13, %r60, 4;
	add.s64 	%rd14, %rd2, %rd13;
	ld.global.u32 	%r43, [%rd14];
	ld.global.u32 	%r44, [%rd12];
	mad.lo.s32 	%r63, %r44, %r43, %r63;
	st.global.u32 	[%rd3], %r63;
	add.s32 	%r64, %r64, 1;
	add.s32 	%r60, %r60, 1;
	add.s32 	%r59, %r59, 1;
	setp.ne.s32 	%p4, %r59, 0;
	@%p4 bra 	$L__BB0_4;
$L__BB0_5:
	setp.lt.u32 	%p5, %r38, 3;
	@%p5 bra 	$L__BB0_8;
	sub.s32 	%r67, %r64, %r6;
	sub.s32 	%r66, %r31, %r64;
	add.s32 	%r46, %r2, %r64;
	add.s32 	%r47, %r46, %r1;
	sub.s32 	%r65, %r47, %r31;
$L__BB0_7:
	mul.wide.s32 	%rd15, %r65, 4;
	add.s64 	%rd16, %rd2, %rd15;
	ld.global.u32 	%r48, [%rd16];
	mul.wide.s32 	%rd17, %r66, 4;
	add.s64 	%rd18, %rd1, %rd17;
	ld.global.u32 	%r49, [%rd18];
	mad.lo.s32 	%r50, %r49, %r48, %r63;
	st.global.u32 	[%rd3], %r50;
	ld.global.u32 	%r51, [%rd16+4];
	ld.global.u32 	%r52, [%rd18+-4];
	mad.lo.s32 	%r53, %r52, %r51, %r50;
	st.global.u32 	[%rd3], %r53;
	ld.global.u32 	%r54, [%rd16+8];
	ld.global.u32 	%r55, [%rd18+-8];
	mad.lo.s32 	%r56, %r55, %r54, %r53;
	st.global.u32 	[%rd3], %r56;
	ld.global.u32 	%r57, [%rd16+12];
	ld.global.u32 	%r58, [%rd18+-12];
	mad.lo.s32 	%r63, %r58, %r57, %r56;
	st.global.u32 	[%rd3], %r63;
	add.s32 	%r67, %r67, 4;
	add.s32 	%r66, %r66, -4;
	add.s32 	%r65, %r65, 4;
	setp.ne.s32 	%p6, %r67, 1;
	@%p6 bra 	$L__BB0_7;
$L__BB0_8:
	ret;

}


// ===== COMPILED SASS (sm_100) =====

	.target	sm_100

	.elftype	@"ET_EXEC"


//--------------------- .note.nv.tkinfo           --------------------------
	.section	.note.nv.tkinfo,"",@"SHT_NOTE"
	.sectionflags	@"SHF_NOTE_NV_TKINFO"
	.tkinfo
        /*0018*/ 	.word	0x00000002
        /*0030*/ 	.string	""
        /*0030*/ 	.string	"ptxas"
        /*0030*/ 	.string	"Cuda compilation tools, release 13.0, V13.0.88"
        /*0030*/ 	.string	"Build cuda_13.0.r13.0/compiler.36424714_0"
        /*0030*/ 	.string	"-arch sm_100 -m 64 "



//--------------------- .note.nv.cuinfo           --------------------------
	.section	.note.nv.cuinfo,"",@"SHT_NOTE"
	.sectionflags	@"SHF_NOTE_NV_CUINFO"
        /*0018*/ 	.short	0x0002
        /*001a*/ 	.short	0x0064
        /*001c*/ 	.short	0x0082
	.zero		2


//--------------------- .nv.info                  --------------------------
	.section	.nv.info,"",@"SHT_CUDA_INFO"
	.align	4


	//----- nvinfo : EIATTR_REGCOUNT
	.align		4
        /*0000*/ 	.byte	0x04, 0x2f
        /*0002*/ 	.short	(.L_1 - .L_0)
	.align		4
.L_0:
        /*0004*/ 	.word	index@(_Z24polynomialMultiplicationPiS_S_i)
        /*0008*/ 	.word	0x00000014


	//----- nvinfo : EIATTR_FRAME_SIZE
	.align		4
.L_1:
        /*000c*/ 	.byte	0x04, 0x11
        /*000e*/ 	.short	(.L_3 - .L_2)
	.align		4
.L_2:
        /*0010*/ 	.word	index@(_Z24polynomialMultiplicationPiS_S_i)
        /*0014*/ 	.word	0x00000000


	//----- nvinfo : EIATTR_MIN_STACK_SIZE
	.align		4
.L_3:
        /*0018*/ 	.byte	0x04, 0x12
        /*001a*/ 	.short	(.L_5 - .L_4)
	.align		4
.L_4:
        /*001c*/ 	.word	index@(_Z24polynomialMultiplicationPiS_S_i)
        /*0020*/ 	.word	0x00000000
.L_5:


//--------------------- .nv.compat                --------------------------
	.section	.nv.compat,"",@"SHT_CUDA_COMPAT_INFO"
	.align	4
        /*0000*/ 	.byte	0x02, 0x09, 0x00, 0x00, 0x02, 0x02, 0x01, 0x00, 0x02, 0x05, 0x05, 0x00, 0x03, 0x07, 0x01, 0x01
        /*0010*/ 	.byte	0x02, 0x03, 0x00, 0x00, 0x02, 0x06, 0x01, 0x00, 0x04, 0x0b, 0x08, 0x00, 0x09, 0x00, 0x00, 0x00
        /*0020*/ 	.byte	0x00, 0x00, 0x00, 0x00


//--------------------- .nv.info._Z24polynomialMultiplicationPiS_S_i --------------------------
	.section	.nv.info._Z24polynomialMultiplicationPiS_S_i,"",@"SHT_CUDA_INFO"
	.sectionflags	@""
	.align	4


	//----- nvinfo : EIATTR_CUDA_API_VERSION
	.align		4
        /*0000*/ 	.byte	0x04, 0x37
        /*0002*/ 	.short	(.L_7 - .L_6)
.L_6:
        /*0004*/ 	.word	0x00000082


	//----- nvinfo : EIATTR_KPARAM_INFO
	.align		4
.L_7:
        /*0008*/ 	.byte	0x04, 0x17
        /*000a*/ 	.short	(.L_9 - .L_8)
.L_8:
        /*000c*/ 	.word	0x00000000
        /*0010*/ 	.short	0x0003
        /*0012*/ 	.short	0x0018
        /*0014*/ 	.byte	0x00, 0xf0, 0x11, 0x00


	//----- nvinfo : EIATTR_KPARAM_INFO
	.align		4
.L_9:
        /*0018*/ 	.byte	0x04, 0x17
        /*001a*/ 	.short	(.L_11 - .L_10)
.L_10:
        /*001c*/ 	.word	0x00000000
        /*0020*/ 	.short	0x0002
        /*0022*/ 	.short	0x0010
        /*0024*/ 	.byte	0x00, 0xf5, 0x21, 0x00


	//----- nvinfo : EIATTR_KPARAM_INFO
	.align		4
.L_11:
        /*0028*/ 	.byte	0x04, 0x17
        /*002a*/ 	.short	(.L_13 - .L_12)
.L_12:
        /*002c*/ 	.word	0x00000000
        /*0030*/ 	.short	0x0001
        /*0032*/ 	.short	0x0008
        /*0034*/ 	.byte	0x00, 0xf5, 0x21, 0x00


	//----- nvinfo : EIATTR_KPARAM_INFO
	.align		4
.L_13:
        /*0038*/ 	.byte	0x04, 0x17
        /*003a*/ 	.short	(.L_15 - .L_14)
.L_14:
        /*003c*/ 	.word	0x00000000
        /*0040*/ 	.short	0x0000
        /*0042*/ 	.short	0x0000
        /*0044*/ 	.byte	0x00, 0xf5, 0x21, 0x00


	//----- nvinfo : EIATTR_SPARSE_MMA_MASK
	.align		4
.L_15:
        /*0048*/ 	.byte	0x03, 0x50
        /*004a*/ 	.short	0x0000


	//----- nvinfo : EIATTR_MAXREG_COUNT
	.align		4
        /*004c*/ 	.byte	0x03, 0x1b
        /*004e*/ 	.short	0x00ff


	//----- nvinfo : EIATTR_MERCURY_ISA_VERSION
	.align		4
        /*0050*/ 	.byte	0x03, 0x5f
        /*0052*/ 	.short	0x0101


	//----- nvinfo : EIATTR_VRC_CTA_INIT_COUNT
	.align		4
        /*0054*/ 	.byte	0x02, 0x4a
	.zero		1
	.zero		1


	//----- nvinfo : EIATTR_EXIT_INSTR_OFFSETS
	.align		4
        /*0058*/ 	.byte	0x04, 0x1c
        /*005a*/ 	.short	(.L_17 - .L_16)


	//   ....[0]....
.L_16:
        /*005c*/ 	.word	0x00000090


	//   ....[1]....
        /*0060*/ 	.word	0x00000120


	//   ....[2]....
        /*0064*/ 	.word	0x00000300


	//   ....[3]....
        /*0068*/ 	.word	0x000004e0


	//----- nvinfo : EIATTR_CRS_STACK_SIZE
	.align		4
.L_17:
        /*006c*/ 	.byte	0x04, 0x1e
        /*006e*/ 	.short	(.L_19 - .L_18)
.L_18:
        /*0070*/ 	.word	0x00000000


	//----- nvinfo : EIATTR_CBANK_PARAM_SIZE
	.align		4
.L_19:
        /*0074*/ 	.byte	0x03, 0x19
        /*0076*/ 	.short	0x001c


	//----- nvinfo : EIATTR_PARAM_CBANK
	.align		4
        /*0078*/ 	.byte	0x04, 0x0a
        /*007a*/ 	.short	(.L_21 - .L_20)
	.align		4
.L_20:
        /*007c*/ 	.word	index@(.nv.constant0._Z24polynomialMultiplicationPiS_S_i)
        /*0080*/ 	.short	0x0380
        /*0082*/ 	.short	0x001c


	//----- nvinfo : EIATTR_SW_WAR
	.align		4
.L_21:
        /*0084*/ 	.byte	0x04, 0x36
        /*0086*/ 	.short	(.L_23 - .L_22)
.L_22:
        /*0088*/ 	.word	0x00000008
.L_23:


//--------------------- .nv.callgraph             --------------------------
	.section	.nv.callgraph,"",@"SHT_CUDA_CALLGRAPH"
	.align	4
	.sectionentsize	8
	.align		4
        /*0000*/ 	.word	0x00000000
	.align		4
        /*0004*/ 	.word	0xffffffff
	.align		4
        /*0008*/ 	.word	0x00000000
	.align		4
        /*000c*/ 	.word	0xfffffffe
	.align		4
        /*0010*/ 	.word	0x00000000
	.align		4
        /*0014*/ 	.word	0xfffffffd
	.align		4
        /*0018*/ 	.word	0x00000000
	.align		4
        /*001c*/ 	.word	0xfffffffc


//--------------------- .text._Z24polynomialMultiplicationPiS_S_i --------------------------
	.section	.text._Z24polynomialMultiplicationPiS_S_i,"ax",@progbits
	.align	128
        .global         _Z24polynomialMultiplicationPiS_S_i
        .type           _Z24polynomialMultiplicationPiS_S_i,@function
        .size           _Z24polynomialMultiplicationPiS_S_i,(.L_x_5 - _Z24polynomialMultiplicationPiS_S_i)
        .other          _Z24polynomialMultiplicationPiS_S_i,@"STO_CUDA_ENTRY STV_DEFAULT"
_Z24polynomialMultiplicationPiS_S_i:
.text._Z24polynomialMultiplicationPiS_S_i:
[----:B------:R-:W-:Y:S01]  /*0000*/  LDC R1, c[0x0][0x37c] ;  /* 0x0000df00ff017b82 */ /* 0x000fe20000000800 */
[----:B------:R-:W0:Y:S07]  /*0010*/  S2R R0, SR_TID.X ;  /* 0x0000000000007919 */ /* 0x000e2e0000002100 */
[----:B------:R-:W1:Y:S01]  /*0020*/  S2UR UR4, SR_CTAID.X ;  /* 0x00000000000479c3 */ /* 0x000e620000002500 */
[----:B------:R-:W1:Y:S07]  /*0030*/  LDCU UR5, c[0x0][0x360] ;  /* 0x00006c00ff0577ac */ /* 0x000e6e0008000800 */
[----:B------:R-:W2:Y:S01]  /*0040*/  LDC R6, c[0x0][0x398] ;  /* 0x0000e600ff067b82 */ /* 0x000ea20000000800 */
[----:B-1----:R-:W-:-:S06]  /*0050*/  UIMAD UR4, UR4, UR5, URZ ;  /* 0x00000005040472a4 */ /* 0x002fcc000f8e02ff */
[----:B0-----:R-:W-:Y:S02]  /*0060*/  VIADD R5, R0, UR4 ;  /* 0x0000000400057c36 */ /* 0x001fe40008000000 */
[----:B--2---:R-:W-:-:S05]  /*0070*/  IMAD.SHL.U32 R10, R6, 0x2, RZ ;  /* 0x00000002060a7824 */ /* 0x004fca00078e00ff */
[----:B------:R-:W-:-:S13]  /*0080*/  ISETP.GE.AND P0, PT, R10, R5, PT ;  /* 0x000000050a00720c */ /* 0x000fda0003f06270 */
[----:B------:R-:W-:Y:S05]  /*0090*/  @!P0 EXIT ;  /* 0x000000000000894d */ /* 0x000fea0003800000 */
[----:B------:R-:W0:Y:S01]  /*00a0*/  LDC.64 R2, c[0x0][0x390] ;  /* 0x0000e400ff027b82 */ /* 0x000e220000000a00 */
[----:B------:R-:W-:Y:S01]  /*00b0*/  IADD3 R7, PT, PT, -R5, RZ, RZ ;  /* 0x000000ff05077210 */ /* 0x000fe20007ffe1ff */
[----:B------:R-:W1:Y:S01]  /*00c0*/  LDCU.64 UR6, c[0x0][0x358] ;  /* 0x00006b00ff0677ac */ /* 0x000e620008000a00 */
[----:B------:R-:W-:Y:S02]  /*00d0*/  VIADDMNMX R10, R10, -R5, R6, PT ;  /* 0x800000050a0a7246 */ /* 0x000fe40003800106 */
[----:B------:R-:W-:-:S04]  /*00e0*/  VIADDMNMX R7, R7, R6, RZ, !PT ;  /* 0x0000000607077246 */ /* 0x000fc800078001ff */
[----:B------:R-:W-:Y:S01]  /*00f0*/  ISETP.GE.AND P0, PT, R10, R7, PT ;  /* 0x000000070a00720c */ /* 0x000fe20003f06270 */
[----:B0-----:R-:W-:-:S05]  /*0100*/  IMAD.WIDE R2, R5, 0x4, R2 ;  /* 0x0000000405027825 */ /* 0x001fca00078e0202 */
[----:B-1----:R0:W-:Y:S07]  /*0110*/  STG.E desc[UR6][R2.64], RZ ;  /* 0x000000ff02007986 */ /* 0x0021ee000c101906 */
[----:B------:R-:W-:Y:S05]  /*0120*/  @!P0 EXIT ;  /* 0x000000000000894d */ /* 0x000fea0003800000 */
[----:B------:R-:W-:Y:S01]  /*0130*/  IMAD.MOV.U32 R11, RZ, RZ, R7 ;  /* 0x000000ffff0b7224 */ /* 0x000fe200078e0007 */
[----:B------:R-:W-:Y:S01]  /*0140*/  BSSY.RECONVERGENT B0, `(.L_x_0) ;  /* 0x000001b000007945 */ /* 0x000fe20003800200 */
[----:B------:R-:W-:-:S03]  /*0150*/  HFMA2 R7, -RZ, RZ, 0, 0 ;  /* 0x00000000ff077431 */ /* 0x000fc600000001ff */
[----:B------:R-:W-:-:S04]  /*0160*/  IADD3 R5, PT, PT, R10, -R11, RZ ;  /* 0x8000000b0a057210 */ /* 0x000fc80007ffe0ff */
[C---:B------:R-:W-:Y:S01]  /*0170*/  ISETP.GE.U32.AND P0, PT, R5.reuse, 0x3, PT ;  /* 0x000000030500780c */ /* 0x040fe20003f06070 */
[----:B------:R-:W-:-:S05]  /*0180*/  VIADD R4, R5, 0x1 ;  /* 0x0000000105047836 */ /* 0x000fca0000000000 */
[----:B------:R-:W-:-:S13]  /*0190*/  LOP3.LUT P1, R16, R4, 0x3, RZ, 0xc0, !PT ;  /* 0x0000000304107812 */ /* 0x000fda000782c0ff */
[----:B------:R-:W-:Y:S05]  /*01a0*/  @!P1 BRA `(.L_x_1) ;  /* 0x0000000000509947 */ /* 0x000fea0003800000 */
[----:B------:R-:W1:Y:S01]  /*01b0*/  LDC.64 R8, c[0x0][0x388] ;  /* 0x0000e200ff087b82 */ /* 0x000e620000000a00 */
[----:B------:R-:W-:Y:S01]  /*01c0*/  IADD3 R13, PT, PT, R0, UR4, R11 ;  /* 0x00000004000d7c10 */ /* 0x000fe2000fffe00b */
[----:B------:R-:W-:Y:S01]  /*01d0*/  IMAD.MOV R16, RZ, RZ, -R16 ;  /* 0x000000ffff107224 */ /* 0x000fe200078e0a10 */
[----:B------:R-:W-:-:S03]  /*01e0*/  MOV R7, RZ ;  /* 0x000000ff00077202 */ /* 0x000fc60000000f00 */
[----:B------:R-:W-:Y:S02]  /*01f0*/  IMAD.IADD R17, R13, 0x1, -R6 ;  /* 0x000000010d117824 */ /* 0x000fe400078e0a06 */
[----:B------:R-:W2:Y:S01]  /*0200*/  LDC.64 R4, c[0x0][0x380] ;  /* 0x0000e000ff047b82 */ /* 0x000ea20000000a00 */
[----:B-1----:R-:W-:-:S07]  /*0210*/  IMAD.WIDE R8, R6, 0x4, R8 ;  /* 0x0000000406087825 */ /* 0x002fce00078e0208 */
.L_x_2:
[----:B------:R-:W-:-:S04]  /*0220*/  IMAD.WIDE R12, R11, 0x4, RZ ;  /* 0x000000040b0c7825 */ /* 0x000fc800078e02ff */
[----:B--2---:R-:W-:Y:S01]  /*0230*/  IMAD.WIDE R14, R17, 0x4, R4 ;  /* 0x00000004110e7825 */ /* 0x004fe200078e0204 */
[----:B------:R-:W-:-:S04]  /*0240*/  IADD3 R12, P1, PT, R8, -R12, RZ ;  /* 0x8000000c080c7210 */ /* 0x000fc80007f3e0ff */
[----:B------:R-:W-:Y:S01]  /*0250*/  IADD3.X R13, PT, PT, R9, ~R13, RZ, P1, !PT ;  /* 0x8000000d090d7210 */ /* 0x000fe20000ffe4ff */
[----:B------:R-:W2:Y:S04]  /*0260*/  LDG.E R14, desc[UR6][R14.64] ;  /* 0x000000060e0e7981 */ /* 0x000ea8000c1e1900 */
[----:B------:R-:W2:Y:S01]  /*0270*/  LDG.E R12, desc[UR6][R12.64] ;  /* 0x000000060c0c7981 */ /* 0x000ea2000c1e1900 */
[----:B------:R-:W-:Y:S01]  /*0280*/  VIADD R16, R16, 0x1 ;  /* 0x0000000110107836 */ /* 0x000fe20000000000 */
[----:B------:R-:W-:Y:S01]  /*0290*/  IADD3 R11, PT, PT, R11, 0x1, RZ ;  /* 0x000000010b0b7810 */ /* 0x000fe20007ffe0ff */
[----:B------:R-:W-:-:S03]  /*02a0*/  VIADD R17, R17, 0x1 ;  /* 0x0000000111117836 */ /* 0x000fc60000000000 */
[----:B------:R-:W-:Y:S01]  /*02b0*/  ISETP.NE.AND P1, PT, R16, RZ, PT ;  /* 0x000000ff1000720c */ /* 0x000fe20003f25270 */
[----:B-12---:R-:W-:-:S05]  /*02c0*/  IMAD R7, R14, R12, R7 ;  /* 0x0000000c0e077224 */ /* 0x006fca00078e0207 */
[----:B------:R1:W-:Y:S07]  /*02d0*/  STG.E desc[UR6][R2.64], R7 ;  /* 0x0000000702007986 */ /* 0x0003ee000c101906 */
[----:B------:R-:W-:Y:S05]  /*02e0*/  @P1 BRA `(.L_x_2) ;  /* 0xfffffffc00cc1947 */ /* 0x000fea000383ffff */
.L_x_1:
[----:B------:R-:W-:Y:S05]  /*02f0*/  BSYNC.RECONVERGENT B0 ;  /* 0x0000000000007941 */ /* 0x000fea0003800200 */
.L_x_0:
[----:B------:R-:W-:Y:S05]  /*0300*/  @!P0 EXIT ;  /* 0x000000000000894d */ /* 0x000fea0003800000 */
[--C-:B------:R-:W-:Y:S02]  /*0310*/  IADD3 R5, PT, PT, R0, UR4, R11.reuse ;  /* 0x0000000400057c10 */ /* 0x100fe4000fffe00b */
[----:B------:R-:W-:Y:S01]  /*0320*/  IADD3 R10, PT, PT, -R10, R11, RZ ;  /* 0x0000000b0a0a7210 */ /* 0x000fe20007ffe1ff */
[----:B------:R-:W-:Y:S01]  /*0330*/  IMAD.IADD R11, R6, 0x1, -R11 ;  /* 0x00000001060b7824 */ /* 0x000fe200078e0a0b */
[----:B------:R-:W-:-:S07]  /*0340*/  IADD3 R13, PT, PT, R5, -R6, RZ ;  /* 0x80000006050d7210 */ /* 0x000fce0007ffe0ff */
.L_x_3:
[----:B--2---:R-:W2:Y:S08]  /*0350*/  LDC.64 R4, c[0x0][0x380] ;  /* 0x0000e000ff047b82 */ /* 0x004eb00000000a00 */
[----:B------:R-:W3:Y:S01]  /*0360*/  LDC.64 R8, c[0x0][0x388] ;  /* 0x0000e200ff087b82 */ /* 0x000ee20000000a00 */
[----:B--2---:R-:W-:-:S05]  /*0370*/  IMAD.WIDE R4, R13, 0x4, R4 ;  /* 0x000000040d047825 */ /* 0x004fca00078e0204 */
[----:B------:R-:W1:Y:S01]  /*0380*/  LDG.E R0, desc[UR6][R4.64] ;  /* 0x0000000604007981 */ /* 0x000e62000c1e1900 */
[----:B---3--:R-:W-:-:S05]  /*0390*/  IMAD.WIDE R8, R11, 0x4, R8 ;  /* 0x000000040b087825 */ /* 0x008fca00078e0208 */
[----:B------:R-:W1:Y:S02]  /*03a0*/  LDG.E R6, desc[UR6][R8.64] ;  /* 0x0000000608067981 */ /* 0x000e64000c1e1900 */
[----:B-1----:R-:W-:-:S05]  /*03b0*/  IMAD R7, R0, R6, R7 ;  /* 0x0000000600077224 */ /* 0x002fca00078e0207 */
[----:B------:R1:W-:Y:S04]  /*03c0*/  STG.E desc[UR6][R2.64], R7 ;  /* 0x0000000702007986 */ /* 0x0003e8000c101906 */
[----:B------:R-:W2:Y:S04]  /*03d0*/  LDG.E R0, desc[UR6][R4.64+0x4] ;  /* 0x0000040604007981 */ /* 0x000ea8000c1e1900 */
[----:B------:R-:W2:Y:S02]  /*03e0*/  LDG.E R6, desc[UR6][R8.64+-0x4] ;  /* 0xfffffc0608067981 */ /* 0x000ea4000c1e1900 */
[----:B--2---:R-:W-:-:S05]  /*03f0*/  IMAD R15, R0, R6, R7 ;  /* 0x00000006000f7224 */ /* 0x004fca00078e0207 */
[----:B------:R2:W-:Y:S04]  /*0400*/  STG.E desc[UR6][R2.64], R15 ;  /* 0x0000000f02007986 */ /* 0x0005e8000c101906 */
[----:B------:R-:W3:Y:S04]  /*0410*/  LDG.E R0, desc[UR6][R4.64+0x8] ;  /* 0x0000080604007981 */ /* 0x000ee8000c1e1900 */
[----:B------:R-:W3:Y:S02]  /*0420*/  LDG.E R6, desc[UR6][R8.64+-0x8] ;  /* 0xfffff80608067981 */ /* 0x000ee4000c1e1900 */
[----:B---3--:R-:W-:-:S05]  /*0430*/  IMAD R17, R0, R6, R15 ;  /* 0x0000000600117224 */ /* 0x008fca00078e020f */
[----:B------:R2:W-:Y:S04]  /*0440*/  STG.E desc[UR6][R2.64], R17 ;  /* 0x0000001102007986 */ /* 0x0005e8000c101906 */
[----:B------:R-:W1:Y:S04]  /*0450*/  LDG.E R0, desc[UR6][R4.64+0xc] ;  /* 0x00000c0604007981 */ /* 0x000e68000c1e1900 */
[----:B------:R-:W1:Y:S01]  /*0460*/  LDG.E R6, desc[UR6][R8.64+-0xc] ;  /* 0xfffff40608067981 */ /* 0x000e62000c1e1900 */
[----:B------:R-:W-:-:S05]  /*0470*/  VIADD R10, R10, 0x4 ;  /* 0x000000040a0a7836 */ /* 0x000fca0000000000 */
[----:B------:R-:W-:Y:S02]  /*0480*/  ISETP.NE.AND P0, PT, R10, 0x1, PT ;  /* 0x000000010a00780c */ /* 0x000fe40003f05270 */
[----:B------:R-:W-:Y:S02]  /*0490*/  IADD3 R13, PT, PT, R13, 0x4, RZ ;  /* 0x000000040d0d7810 */ /* 0x000fe40007ffe0ff */
[----:B------:R-:W-:Y:S01]  /*04a0*/  IADD3 R11, PT, PT, R11, -0x4, RZ ;  /* 0xfffffffc0b0b7810 */ /* 0x000fe20007ffe0ff */
[----:B-1----:R-:W-:-:S05]  /*04b0*/  IMAD R7, R0, R6, R17 ;  /* 0x0000000600077224 */ /* 0x002fca00078e0211 */
[----:B------:R2:W-:Y:S03]  /*04c0*/  STG.E desc[UR6][R2.64], R7 ;  /* 0x0000000702007986 */ /* 0x0005e6000c101906 */
[----:B------:R-:W-:Y:S05]  /*04d0*/  @P0 BRA `(.L_x_3) ;  /* 0xfffffffc009c0947 */ /* 0x000fea000383ffff */
[----:B------:R-:W-:Y:S05]  /*04e0*/  EXIT ;  /* 0x000000000000794d */ /* 0x000fea0003800000 */
.L_x_4:
[----:B------:R-:W-:-:S00]  /*04f0*/  BRA `(.L_x_4) ;  /* 0xfffffffc00fc7947 */ /* 0x000fc0000383ffff */
[----:B------:R-:W-:-:S00]  /*0500*/  NOP ;  /* 0x0000000000007918 */ /* 0x000fc00000000000 */
[----:B------:R-:W-:-:S00]  /*0510*/  NOP ;  /* 0x0000000000007918 */ /* 0x000fc00000000000 */
[----:B------:R-:W-:-:S00]  /*0520*/  NOP ;  /* 0x0000000000007918 */ /* 0x000fc00000000000 */
[----:B------:R-:W-:-:S00]  /*0530*/  NOP ;  /* 0x0000000000007918 */ /* 0x000fc00000000000 */
[----:B------:R-:W-:-:S00]  /*0540*/  NOP ;  /* 0x0000000000007918 */ /* 0x000fc00000000000 */
[----:B------:R-:W-:-:S00]  /*0550*/  NOP ;  /* 0x0000000000007918 */ /* 0x000fc00000000000 */
[----:B------:R-:W-:-:S00]  /*0560*/  NOP ;  /* 0x0000000000007918 */ /* 0x000fc00000000000 */
[----:B------:R-:W-:-:S00]  /*0570*/  NOP ;  /* 0x0000000000007918 */ /* 0x000fc00000000000 */
.L_x_5:


//--------------------- .nv.shared.reserved.0     --------------------------
	.section	.nv.shared.reserved.0,"aw",@nobits
	.weak		__nv_reservedSMEM_offset_0_alias
	.size		__nv_reservedSMEM_offset_0_alias, 0, 64
	.other		__nv_reservedSMEM_offset_0_alias,@"STO_CUDA_RESERVED_SHARED STV_DEFAULT"
__nv_reservedSMEM_offset_0_alias:
	.zero		0
	.zero		64


//--------------------- .nv.constant0._Z24polynomialMultiplicationPiS_S_i --------------------------
	.section	.nv.constant0._Z24polynomialMultiplicationPiS_S_i,"a",@progbits
	.sectionflags	@""
	.align	4
.nv.constant0._Z24polynomialMultiplicationPiS_S_i:
	.zero		924


//--------------------- SYMBOLS --------------------------

	.type		.nv.reservedSmem.offset0,@object
	.size		.nv.reservedSmem.offset0,0x4
